//
// Generated by NVIDIA NVVM Compiler
//
// Compiler Build ID: CL-36424714
// Cuda compilation tools, release 13.0, V13.0.88
// Based on NVVM 20.0.0
//

.version 9.0
.target sm_100
.address_size 64

	// .globl	_Z12sumColKerneliiPiS_
// _ZZ18sumColSharedKernelPiS_iE3Nds has been demoted

.visible .entry _Z12sumColKerneliiPiS_(
	.param .u32 _Z12sumColKerneliiPiS__param_0,
	.param .u32 _Z12sumColKerneliiPiS__param_1,
	.param .u64 .ptr .align 1 _Z12sumColKerneliiPiS__param_2,
	.param .u64 .ptr .align 1 _Z12sumColKerneliiPiS__param_3
)
{
	.reg .pred 	%p<12>;
	.reg .b32 	%r<122>;
	.reg .b64 	%rd<43>;

	ld.param.u32 	%r36, [_Z12sumColKerneliiPiS__param_0];
	ld.param.u32 	%r37, [_Z12sumColKerneliiPiS__param_1];
	ld.param.u64 	%rd3, [_Z12sumColKerneliiPiS__param_2];
	ld.param.u64 	%rd2, [_Z12sumColKerneliiPiS__param_3];
	cvta.to.global.u64 	%rd1, %rd3;
	mov.u32 	%r38, %ctaid.y;
	mov.u32 	%r39, %ntid.y;
	mov.u32 	%r40, %tid.y;
	mad.lo.s32 	%r41, %r38, %r39, %r40;
	mov.u32 	%r42, %ctaid.x;
	mov.u32 	%r43, %ntid.x;
	mov.u32 	%r44, %tid.x;
	mad.lo.s32 	%r1, %r42, %r43, %r44;
	setp.ge.s32 	%p1, %r41, %r36;
	setp.ge.s32 	%p2, %r1, %r37;
	or.pred  	%p3, %p1, %p2;
	@%p3 bra 	$L__BB0_14;
	and.b32  	%r2, %r36, 15;
	setp.lt.u32 	%p4, %r36, 16;
	mov.b32 	%r113, 0;
	mov.u32 	%r121, %r113;
	@%p4 bra 	$L__BB0_4;
	and.b32  	%r113, %r36, 2147483632;
	neg.s32 	%r107, %r113;
	shl.b32 	%r5, %r37, 4;
	mov.b32 	%r121, 0;
	mul.wide.s32 	%rd6, %r37, 4;
	mov.u32 	%r106, %r1;
$L__BB0_3:
	.pragma "nounroll";
	mul.wide.s32 	%rd4, %r106, 4;
	add.s64 	%rd5, %rd1, %rd4;
	ld.global.u32 	%r48, [%rd5];
	add.s32 	%r49, %r48, %r121;
	add.s64 	%rd7, %rd5, %rd6;
	ld.global.u32 	%r50, [%rd7];
	add.s32 	%r51, %r50, %r49;
	add.s64 	%rd8, %rd7, %rd6;
	ld.global.u32 	%r52, [%rd8];
	add.s32 	%r53, %r52, %r51;
	add.s64 	%rd9, %rd8, %rd6;
	ld.global.u32 	%r54, [%rd9];
	add.s32 	%r55, %r54, %r53;
	add.s64 	%rd10, %rd9, %rd6;
	ld.global.u32 	%r56, [%rd10];
	add.s32 	%r57, %r56, %r55;
	add.s64 	%rd11, %rd10, %rd6;
	ld.global.u32 	%r58, [%rd11];
	add.s32 	%r59, %r58, %r57;
	add.s64 	%rd12, %rd11, %rd6;
	ld.global.u32 	%r60, [%rd12];
	add.s32 	%r61, %r60, %r59;
	add.s64 	%rd13, %rd12, %rd6;
	ld.global.u32 	%r62, [%rd13];
	add.s32 	%r63, %r62, %r61;
	add.s64 	%rd14, %rd13, %rd6;
	ld.global.u32 	%r64, [%rd14];
	add.s32 	%r65, %r64, %r63;
	add.s64 	%rd15, %rd14, %rd6;
	ld.global.u32 	%r66, [%rd15];
	add.s32 	%r67, %r66, %r65;
	add.s64 	%rd16, %rd15, %rd6;
	ld.global.u32 	%r68, [%rd16];
	add.s32 	%r69, %r68, %r67;
	add.s64 	%rd17, %rd16, %rd6;
	ld.global.u32 	%r70, [%rd17];
	add.s32 	%r71, %r70, %r69;
	add.s64 	%rd18, %rd17, %rd6;
	ld.global.u32 	%r72, [%rd18];
	add.s32 	%r73, %r72, %r71;
	add.s64 	%rd19, %rd18, %rd6;
	ld.global.u32 	%r74, [%rd19];
	add.s32 	%r75, %r74, %r73;
	add.s64 	%rd20, %rd19, %rd6;
	ld.global.u32 	%r76, [%rd20];
	add.s32 	%r77, %r76, %r75;
	add.s64 	%rd21, %rd20, %rd6;
	ld.global.u32 	%r78, [%rd21];
	add.s32 	%r121, %r78, %r77;
	add.s32 	%r107, %r107, 16;
	add.s32 	%r106, %r106, %r5;
	setp.ne.s32 	%p5, %r107, 0;
	@%p5 bra 	$L__BB0_3;
$L__BB0_4:
	setp.eq.s32 	%p6, %r2, 0;
	@%p6 bra 	$L__BB0_13;
	and.b32  	%r15, %r36, 7;
	setp.lt.u32 	%p7, %r2, 8;
	@%p7 bra 	$L__BB0_7;
	mad.lo.s32 	%r80, %r113, %r37, %r1;
	mul.wide.s32 	%rd22, %r80, 4;
	add.s64 	%rd23, %rd1, %rd22;
	ld.global.u32 	%r81, [%rd23];
	add.s32 	%r82, %r81, %r121;
	mul.wide.s32 	%rd24, %r37, 4;
	add.s64 	%rd25, %rd23, %rd24;
	ld.global.u32 	%r83, [%rd25];
	add.s32 	%r84, %r83, %r82;
	add.s64 	%rd26, %rd25, %rd24;
	ld.global.u32 	%r85, [%rd26];
	add.s32 	%r86, %r85, %r84;
	add.s64 	%rd27, %rd26, %rd24;
	ld.global.u32 	%r87, [%rd27];
	add.s32 	%r88, %r87, %r86;
	add.s64 	%rd28, %rd27, %rd24;
	ld.global.u32 	%r89, [%rd28];
	add.s32 	%r90, %r89, %r88;
	add.s64 	%rd29, %rd28, %rd24;
	ld.global.u32 	%r91, [%rd29];
	add.s32 	%r92, %r91, %r90;
	add.s64 	%rd30, %rd29, %rd24;
	ld.global.u32 	%r93, [%rd30];
	add.s32 	%r94, %r93, %r92;
	add.s64 	%rd31, %rd30, %rd24;
	ld.global.u32 	%r95, [%rd31];
	add.s32 	%r121, %r95, %r94;
	add.s32 	%r113, %r113, 8;
$L__BB0_7:
	setp.eq.s32 	%p8, %r15, 0;
	@%p8 bra 	$L__BB0_13;
	and.b32  	%r21, %r36, 3;
	setp.lt.u32 	%p9, %r15, 4;
	@%p9 bra 	$L__BB0_10;
	mad.lo.s32 	%r97, %r113, %r37, %r1;
	mul.wide.s32 	%rd32, %r97, 4;
	add.s64 	%rd33, %rd1, %rd32;
	ld.global.u32 	%r98, [%rd33];
	add.s32 	%r99, %r98, %r121;
	mul.wide.s32 	%rd34, %r37, 4;
	add.s64 	%rd35, %rd33, %rd34;
	ld.global.u32 	%r100, [%rd35];
	add.s32 	%r101, %r100, %r99;
	add.s64 	%rd36, %rd35, %rd34;
	ld.global.u32 	%r102, [%rd36];
	add.s32 	%r103, %r102, %r101;
	add.s64 	%rd37, %rd36, %rd34;
	ld.global.u32 	%r104, [%rd37];
	add.s32 	%r121, %r104, %r103;
	add.s32 	%r113, %r113, 4;
$L__BB0_10:
	setp.eq.s32 	%p10, %r21, 0;
	@%p10 bra 	$L__BB0_13;
	mad.lo.s32 	%r119, %r113, %r37, %r1;
	neg.s32 	%r118, %r21;
$L__BB0_12:
	.pragma "nounroll";
	mul.wide.s32 	%rd38, %r119, 4;
	add.s64 	%rd39, %rd1, %rd38;
	ld.global.u32 	%r105, [%rd39];
	add.s32 	%r121, %r105, %r121;
	add.s32 	%r119, %r119, %r37;
	add.s32 	%r118, %r118, 1;
	setp.ne.s32 	%p11, %r118, 0;
	@%p11 bra 	$L__BB0_12;
$L__BB0_13:
	cvta.to.global.u64 	%rd40, %rd2;
	mul.wide.s32 	%rd41, %r1, 4;
	add.s64 	%rd42, %rd40, %rd41;
	st.global.u32 	[%rd42], %r121;
$L__BB0_14:
	ret;

}
	// .globl	_Z18sumColSharedKernelPiS_i
.visible .entry _Z18sumColSharedKernelPiS_i(
	.param .u64 .ptr .align 1 _Z18sumColSharedKernelPiS_i_param_0,
	.param .u64 .ptr .align 1 _Z18sumColSharedKernelPiS_i_param_1,
	.param .u32 _Z18sumColSharedKernelPiS_i_param_2
)
{
	.reg .pred 	%p<20>;
	.reg .b32 	%r<251>;
	.reg .b64 	%rd<16>;
	// demoted variable
	.shared .align 4 .b8 _ZZ18sumColSharedKernelPiS_iE3Nds[128];
	ld.param.u64 	%rd4, [_Z18sumColSharedKernelPiS_i_param_0];
	ld.param.u64 	%rd3, [_Z18sumColSharedKernelPiS_i_param_1];
	ld.param.u32 	%r80, [_Z18sumColSharedKernelPiS_i_param_2];
	cvta.to.global.u64 	%rd1, %rd4;
	mov.u32 	%r1, %ntid.x;
	div.u32 	%r2, %r80, %r1;
	mov.u32 	%r3, %ctaid.x;
	mul.lo.s32 	%r4, %r80, %r3;
	mov.u32 	%r5, %tid.x;
	mul.lo.s32 	%r6, %r2, %r5;
	add.s32 	%r7, %r6, %r4;
	setp.lt.s32 	%p1, %r2, 1;
	mov.b32 	%r232, 0;
	@%p1 bra 	$L__BB1_13;
	and.b32  	%r8, %r2, 15;
	setp.lt.u32 	%p2, %r2, 16;
	mov.b32 	%r224, 0;
	mov.u32 	%r232, %r224;
	@%p2 bra 	$L__BB1_4;
	and.b32  	%r224, %r2, 2147483632;
	neg.s32 	%r218, %r224;
	add.s64 	%rd2, %rd1, 32;
	mov.b32 	%r232, 0;
	mov.u32 	%r217, %r7;
$L__BB1_3:
	.pragma "nounroll";
	mul.wide.s32 	%rd5, %r217, 4;
	add.s64 	%rd6, %rd2, %rd5;
	ld.global.u32 	%r84, [%rd6+-32];
	add.s32 	%r85, %r84, %r232;
	ld.global.u32 	%r86, [%rd6+-28];
	add.s32 	%r87, %r86, %r85;
	ld.global.u32 	%r88, [%rd6+-24];
	add.s32 	%r89, %r88, %r87;
	ld.global.u32 	%r90, [%rd6+-20];
	add.s32 	%r91, %r90, %r89;
	ld.global.u32 	%r92, [%rd6+-16];
	add.s32 	%r93, %r92, %r91;
	ld.global.u32 	%r94, [%rd6+-12];
	add.s32 	%r95, %r94, %r93;
	ld.global.u32 	%r96, [%rd6+-8];
	add.s32 	%r97, %r96, %r95;
	ld.global.u32 	%r98, [%rd6+-4];
	add.s32 	%r99, %r98, %r97;
	ld.global.u32 	%r100, [%rd6];
	add.s32 	%r101, %r100, %r99;
	ld.global.u32 	%r102, [%rd6+4];
	add.s32 	%r103, %r102, %r101;
	ld.global.u32 	%r104, [%rd6+8];
	add.s32 	%r105, %r104, %r103;
	ld.global.u32 	%r106, [%rd6+12];
	add.s32 	%r107, %r106, %r105;
	ld.global.u32 	%r108, [%rd6+16];
	add.s32 	%r109, %r108, %r107;
	ld.global.u32 	%r110, [%rd6+20];
	add.s32 	%r111, %r110, %r109;
	ld.global.u32 	%r112, [%rd6+24];
	add.s32 	%r113, %r112, %r111;
	ld.global.u32 	%r114, [%rd6+28];
	add.s32 	%r232, %r114, %r113;
	add.s32 	%r218, %r218, 16;
	add.s32 	%r217, %r217, 16;
	setp.ne.s32 	%p3, %r218, 0;
	@%p3 bra 	$L__BB1_3;
$L__BB1_4:
	setp.eq.s32 	%p4, %r8, 0;
	@%p4 bra 	$L__BB1_13;
	and.b32  	%r20, %r2, 7;
	setp.lt.u32 	%p5, %r8, 8;
	@%p5 bra 	$L__BB1_7;
	add.s32 	%r116, %r7, %r224;
	mul.wide.s32 	%rd7, %r116, 4;
	add.s64 	%rd8, %rd1, %rd7;
	ld.global.u32 	%r117, [%rd8];
	add.s32 	%r118, %r117, %r232;
	ld.global.u32 	%r119, [%rd8+4];
	add.s32 	%r120, %r119, %r118;
	ld.global.u32 	%r121, [%rd8+8];
	add.s32 	%r122, %r121, %r120;
	ld.global.u32 	%r123, [%rd8+12];
	add.s32 	%r124, %r123, %r122;
	ld.global.u32 	%r125, [%rd8+16];
	add.s32 	%r126, %r125, %r124;
	ld.global.u32 	%r127, [%rd8+20];
	add.s32 	%r128, %r127, %r126;
	ld.global.u32 	%r129, [%rd8+24];
	add.s32 	%r130, %r129, %r128;
	ld.global.u32 	%r131, [%rd8+28];
	add.s32 	%r232, %r131, %r130;
	add.s32 	%r224, %r224, 8;
$L__BB1_7:
	setp.eq.s32 	%p6, %r20, 0;
	@%p6 bra 	$L__BB1_13;
	and.b32  	%r26, %r2, 3;
	setp.lt.u32 	%p7, %r20, 4;
	@%p7 bra 	$L__BB1_10;
	add.s32 	%r133, %r7, %r224;
	mul.wide.s32 	%rd9, %r133, 4;
	add.s64 	%rd10, %rd1, %rd9;
	ld.global.u32 	%r134, [%rd10];
	add.s32 	%r135, %r134, %r232;
	ld.global.u32 	%r136, [%rd10+4];
	add.s32 	%r137, %r136, %r135;
	ld.global.u32 	%r138, [%rd10+8];
	add.s32 	%r139, %r138, %r137;
	ld.global.u32 	%r140, [%rd10+12];
	add.s32 	%r232, %r140, %r139;
	add.s32 	%r224, %r224, 4;
$L__BB1_10:
	setp.eq.s32 	%p8, %r26, 0;
	@%p8 bra 	$L__BB1_13;
	add.s32 	%r141, %r224, %r4;
	add.s32 	%r230, %r141, %r6;
	neg.s32 	%r229, %r26;
$L__BB1_12:
	.pragma "nounroll";
	mul.wide.s32 	%rd11, %r230, 4;
	add.s64 	%rd12, %rd1, %rd11;
	ld.global.u32 	%r142, [%rd12];
	add.s32 	%r232, %r142, %r232;
	add.s32 	%r230, %r230, 1;
	add.s32 	%r229, %r229, 1;
	setp.ne.s32 	%p9, %r229, 0;
	@%p9 bra 	$L__BB1_12;
$L__BB1_13:
	shl.b32 	%r143, %r5, 2;
	mov.u32 	%r144, _ZZ18sumColSharedKernelPiS_iE3Nds;
	add.s32 	%r145, %r144, %r143;
	st.shared.u32 	[%r145], %r232;
	bar.sync 	0;
	setp.ne.s32 	%p10, %r5, 0;
	@%p10 bra 	$L__BB1_30;
	setp.lt.u32 	%p11, %r1, 2;
	ld.shared.u32 	%r249, [_ZZ18sumColSharedKernelPiS_iE3Nds];
	@%p11 bra 	$L__BB1_29;
	add.s32 	%r42, %r1, -1;
	add.s32 	%r148, %r1, -2;
	and.b32  	%r43, %r42, 15;
	setp.lt.u32 	%p12, %r148, 15;
	mov.b32 	%r242, 1;
	@%p12 bra 	$L__BB1_19;
	add.s32 	%r233, %r144, 32;
	and.b32  	%r152, %r42, -16;
	neg.s32 	%r235, %r152;
	mov.b32 	%r234, 0;
$L__BB1_17:
	.pragma "nounroll";
	ld.shared.u32 	%r153, [%r233+-28];
	add.s32 	%r154, %r153, %r249;
	ld.shared.u32 	%r155, [%r233+-24];
	add.s32 	%r156, %r155, %r154;
	ld.shared.u32 	%r157, [%r233+-20];
	add.s32 	%r158, %r157, %r156;
	ld.shared.u32 	%r159, [%r233+-16];
	add.s32 	%r160, %r159, %r158;
	ld.shared.u32 	%r161, [%r233+-12];
	add.s32 	%r162, %r161, %r160;
	ld.shared.u32 	%r163, [%r233+-8];
	add.s32 	%r164, %r163, %r162;
	ld.shared.u32 	%r165, [%r233+-4];
	add.s32 	%r166, %r165, %r164;
	ld.shared.u32 	%r167, [%r233];
	add.s32 	%r168, %r167, %r166;
	ld.shared.u32 	%r169, [%r233+4];
	add.s32 	%r170, %r169, %r168;
	ld.shared.u32 	%r171, [%r233+8];
	add.s32 	%r172, %r171, %r170;
	ld.shared.u32 	%r173, [%r233+12];
	add.s32 	%r174, %r173, %r172;
	ld.shared.u32 	%r175, [%r233+16];
	add.s32 	%r176, %r175, %r174;
	ld.shared.u32 	%r177, [%r233+20];
	add.s32 	%r178, %r177, %r176;
	ld.shared.u32 	%r179, [%r233+24];
	add.s32 	%r180, %r179, %r178;
	ld.shared.u32 	%r181, [%r233+28];
	add.s32 	%r182, %r181, %r180;
	ld.shared.u32 	%r183, [%r233+32];
	add.s32 	%r249, %r183, %r182;
	add.s32 	%r235, %r235, 16;
	add.s32 	%r234, %r234, 16;
	add.s32 	%r233, %r233, 64;
	setp.ne.s32 	%p13, %r235, 0;
	@%p13 bra 	$L__BB1_17;
	add.s32 	%r242, %r234, 1;
$L__BB1_19:
	setp.eq.s32 	%p14, %r43, 0;
	@%p14 bra 	$L__BB1_28;
	and.b32  	%r57, %r42, 7;
	setp.lt.u32 	%p15, %r43, 8;
	@%p15 bra 	$L__BB1_22;
	shl.b32 	%r185, %r242, 2;
	add.s32 	%r187, %r144, %r185;
	ld.shared.u32 	%r188, [%r187];
	add.s32 	%r189, %r188, %r249;
	ld.shared.u32 	%r190, [%r187+4];
	add.s32 	%r191, %r190, %r189;
	ld.shared.u32 	%r192, [%r187+8];
	add.s32 	%r193, %r192, %r191;
	ld.shared.u32 	%r194, [%r187+12];
	add.s32 	%r195, %r194, %r193;
	ld.shared.u32 	%r196, [%r187+16];
	add.s32 	%r197, %r196, %r195;
	ld.shared.u32 	%r198, [%r187+20];
	add.s32 	%r199, %r198, %r197;
	ld.shared.u32 	%r200, [%r187+24];
	add.s32 	%r201, %r200, %r199;
	ld.shared.u32 	%r202, [%r187+28];
	add.s32 	%r249, %r202, %r201;
	add.s32 	%r242, %r242, 8;
$L__BB1_22:
	setp.eq.s32 	%p16, %r57, 0;
	@%p16 bra 	$L__BB1_28;
	and.b32  	%r63, %r42, 3;
	setp.lt.u32 	%p17, %r57, 4;
	@%p17 bra 	$L__BB1_25;
	shl.b32 	%r204, %r242, 2;
	add.s32 	%r206, %r144, %r204;
	ld.shared.u32 	%r207, [%r206];
	add.s32 	%r208, %r207, %r249;
	ld.shared.u32 	%r209, [%r206+4];
	add.s32 	%r210, %r209, %r208;
	ld.shared.u32 	%r211, [%r206+8];
	add.s32 	%r212, %r211, %r210;
	ld.shared.u32 	%r213, [%r206+12];
	add.s32 	%r249, %r213, %r212;
	add.s32 	%r242, %r242, 4;
$L__BB1_25:
	setp.eq.s32 	%p18, %r63, 0;
	@%p18 bra 	$L__BB1_28;
	shl.b32 	%r214, %r242, 2;
	add.s32 	%r247, %r144, %r214;
	neg.s32 	%r246, %r63;
$L__BB1_27:
	.pragma "nounroll";
	ld.shared.u32 	%r216, [%r247];
	add.s32 	%r249, %r216, %r249;
	add.s32 	%r247, %r247, 4;
	add.s32 	%r246, %r246, 1;
	setp.ne.s32 	%p19, %r246, 0;
	@%p19 bra 	$L__BB1_27;
$L__BB1_28:
	st.shared.u32 	[_ZZ18sumColSharedKernelPiS_iE3Nds], %r249;
$L__BB1_29:
	cvta.to.global.u64 	%rd13, %rd3;
	mul.wide.u32 	%rd14, %r3, 4;
	add.s64 	%rd15, %rd13, %rd14;
	st.global.u32 	[%rd15], %r249;
$L__BB1_30:
	ret;

}


// ===== COMPILED SASS (sm_100) =====

	.target	sm_100

	.elftype	@"ET_EXEC"


//--------------------- .note.nv.tkinfo           --------------------------
	.section	.note.nv.tkinfo,"",@"SHT_NOTE"
	.sectionflags	@"SHF_NOTE_NV_TKINFO"
	.tkinfo
        /*0018*/ 	.word	0x00000002
        /*0030*/ 	.string	""
        /*0030*/ 	.string	"ptxas"
        /*0030*/ 	.string	"Cuda compilation tools, release 13.0, V13.0.88"
        /*0030*/ 	.string	"Build cuda_13.0.r13.0/compiler.36424714_0"
        /*0030*/ 	.string	"-arch sm_100 -m 64 "



//--------------------- .note.nv.cuinfo           --------------------------
	.section	.note.nv.cuinfo,"",@"SHT_NOTE"
	.sectionflags	@"SHF_NOTE_NV_CUINFO"
        /*0018*/ 	.short	0x0002
        /*001a*/ 	.short	0x0064
        /*001c*/ 	.short	0x0082
	.zero		2


//--------------------- .nv.info                  --------------------------
	.section	.nv.info,"",@"SHT_CUDA_INFO"
	.align	4


	//----- nvinfo : EIATTR_REGCOUNT
	.align		4
        /*0000*/ 	.byte	0x04, 0x2f
        /*0002*/ 	.short	(.L_1 - .L_0)
	.align		4
.L_0:
        /*0004*/ 	.word	index@(_Z12sumColKerneliiPiS_)
        /*0008*/ 	.word	0x00000020


	//----- nvinfo : EIATTR_FRAME_SIZE
	.align		4
.L_1:
        /*000c*/ 	.byte	0x04, 0x11
        /*000e*/ 	.short	(.L_3 - .L_2)
	.align		4
.L_2:
        /*0010*/ 	.word	index@(_Z12sumColKerneliiPiS_)
        /*0014*/ 	.word	0x00000000


	//----- nvinfo : EIATTR_REGCOUNT
	.align		4
.L_3:
        /*0018*/ 	.byte	0x04, 0x2f
        /*001a*/ 	.short	(.L_5 - .L_4)
	.align		4
.L_4:
        /*001c*/ 	.word	index@(_Z18sumColSharedKernelPiS_i)
        /*0020*/ 	.word	0x0000001e


	//----- nvinfo : EIATTR_FRAME_SIZE
	.align		4
.L_5:
        /*0024*/ 	.byte	0x04, 0x11
        /*0026*/ 	.short	(.L_7 - .L_6)
	.align		4
.L_6:
        /*0028*/ 	.word	index@(_Z18sumColSharedKernelPiS_i)
        /*002c*/ 	.word	0x00000000


	//----- nvinfo : EIATTR_MIN_STACK_SIZE
	.align		4
.L_7:
        /*0030*/ 	.byte	0x04, 0x12
        /*0032*/ 	.short	(.L_9 - .L_8)
	.align		4
.L_8:
        /*0034*/ 	.word	index@(_Z18sumColSharedKernelPiS_i)
        /*0038*/ 	.word	0x00000000


	//----- nvinfo : EIATTR_MIN_STACK_SIZE
	.align		4
.L_9:
        /*003c*/ 	.byte	0x04, 0x12
        /*003e*/ 	.short	(.L_11 - .L_10)
	.align		4
.L_10:
        /*0040*/ 	.word	index@(_Z12sumColKerneliiPiS_)
        /*0044*/ 	.word	0x00000000
.L_11:


//--------------------- .nv.compat                --------------------------
	.section	.nv.compat,"",@"SHT_CUDA_COMPAT_INFO"
	.align	4
        /*0000*/ 	.byte	0x02, 0x09, 0x00, 0x00, 0x02, 0x02, 0x01, 0x00, 0x02, 0x05, 0x05, 0x00, 0x03, 0x07, 0x01, 0x01
        /*0010*/ 	.byte	0x02, 0x03, 0x00, 0x00, 0x02, 0x06, 0x01, 0x00, 0x04, 0x0b, 0x08, 0x00, 0x09, 0x00, 0x00, 0x00
        /*0020*/ 	.byte	0x00, 0x00, 0x00, 0x00


//--------------------- .nv.info._Z18sumColSharedKernelPiS_i --------------------------
	.section	.nv.info._Z18sumColSharedKernelPiS_i,"",@"SHT_CUDA_INFO"
	.sectionflags	@""
	.align	4


	//----- nvinfo : EIATTR_CUDA_API_VERSION
	.align		4
        /*0000*/ 	.byte	0x04, 0x37
        /*0002*/ 	.short	(.L_13 - .L_12)
.L_12:
        /*0004*/ 	.word	0x00000082


	//----- nvinfo : EIATTR_KPARAM_INFO
	.align		4
.L_13:
        /*0008*/ 	.byte	0x04, 0x17
        /*000a*/ 	.short	(.L_15 - .L_14)
.L_14:
        /*000c*/ 	.word	0x00000000
        /*0010*/ 	.short	0x0002
        /*0012*/ 	.short	0x0010
        /*0014*/ 	.byte	0x00, 0xf0, 0x11, 0x00


	//----- nvinfo : EIATTR_KPARAM_INFO
	.align		4
.L_15:
        /*0018*/ 	.byte	0x04, 0x17
        /*001a*/ 	.short	(.L_17 - .L_16)
.L_16:
        /*001c*/ 	.word	0x00000000
        /*0020*/ 	.short	0x0001
        /*0022*/ 	.short	0x0008
        /*0024*/ 	.byte	0x00, 0xf5, 0x21, 0x00


	//----- nvinfo : EIATTR_KPARAM_INFO
	.align		4
.L_17:
        /*0028*/ 	.byte	0x04, 0x17
        /*002a*/ 	.short	(.L_19 - .L_18)
.L_18:
        /*002c*/ 	.word	0x00000000
        /*0030*/ 	.short	0x0000
        /*0032*/ 	.short	0x0000
        /*0034*/ 	.byte	0x00, 0xf5, 0x21, 0x00


	//----- nvinfo : EIATTR_SPARSE_MMA_MASK
	.align		4
.L_19:
        /*0038*/ 	.byte	0x03, 0x50
        /*003a*/ 	.short	0x0000


	//----- nvinfo : EIATTR_MAXREG_COUNT
	.align		4
        /*003c*/ 	.byte	0x03, 0x1b
        /*003e*/ 	.short	0x00ff


	//----- nvinfo : EIATTR_NUM_BARRIERS
	.align		4
        /*0040*/ 	.byte	0x02, 0x4c
        /*0042*/ 	.byte	0x01
	.zero		1


	//----- nvinfo : EIATTR_MERCURY_ISA_VERSION
	.align		4
        /*0044*/ 	.byte	0x03, 0x5f
        /*0046*/ 	.short	0x0101


	//----- nvinfo : EIATTR_UNUSED_LOAD_BYTE_OFFSET
	.align		4
        /*0048*/ 	.byte	0x04, 0x44
        /*004a*/ 	.short	(.L_21 - .L_20)


	//   ....[0]....
.L_20:
        /*004c*/ 	.word	0x000008e0
        /*0050*/ 	.word	0x0000fff0


	//----- nvinfo : EIATTR_VRC_CTA_INIT_COUNT
	.align		4
.L_21:
        /*0054*/ 	.byte	0x02, 0x4a
	.zero		1
	.zero		1


	//----- nvinfo : EIATTR_EXIT_INSTR_OFFSETS
	.align		4
        /*0058*/ 	.byte	0x04, 0x1c
        /*005a*/ 	.short	(.L_23 - .L_22)


	//   ....[0]....
.L_22:
        /*005c*/ 	.word	0x00000800


	//   ....[1]....
        /*0060*/ 	.word	0x00000cf0


	//----- nvinfo : EIATTR_CBANK_PARAM_SIZE
	.align		4
.L_23:
        /*0064*/ 	.byte	0x03, 0x19
        /*0066*/ 	.short	0x0014


	//----- nvinfo : EIATTR_PARAM_CBANK
	.align		4
        /*0068*/ 	.byte	0x04, 0x0a
        /*006a*/ 	.short	(.L_25 - .L_24)
	.align		4
.L_24:
        /*006c*/ 	.word	index@(.nv.constant0._Z18sumColSharedKernelPiS_i)
        /*0070*/ 	.short	0x0380
        /*0072*/ 	.short	0x0014


	//----- nvinfo : EIATTR_SW_WAR
	.align		4
.L_25:
        /*0074*/ 	.byte	0x04, 0x36
        /*0076*/ 	.short	(.L_27 - .L_26)
.L_26:
        /*0078*/ 	.word	0x00000008
.L_27:


//--------------------- .nv.info._Z12sumColKerneliiPiS_ --------------------------
	.section	.nv.info._Z12sumColKerneliiPiS_,"",@"SHT_CUDA_INFO"
	.sectionflags	@""
	.align	4


	//----- nvinfo : EIATTR_CUDA_API_VERSION
	.align		4
        /*0000*/ 	.byte	0x04, 0x37
        /*0002*/ 	.short	(.L_29 - .L_28)
.L_28:
        /*0004*/ 	.word	0x00000082


	//----- nvinfo : EIATTR_KPARAM_INFO
	.align		4
.L_29:
        /*0008*/ 	.byte	0x04, 0x17
        /*000a*/ 	.short	(.L_31 - .L_30)
.L_30:
        /*000c*/ 	.word	0x00000000
        /*0010*/ 	.short	0x0003
        /*0012*/ 	.short	0x0010
        /*0014*/ 	.byte	0x00, 0xf5, 0x21, 0x00


	//----- nvinfo : EIATTR_KPARAM_INFO
	.align		4
.L_31:
        /*0018*/ 	.byte	0x04, 0x17
        /*001a*/ 	.short	(.L_33 - .L_32)
.L_32:
        /*001c*/ 	.word	0x00000000
        /*0020*/ 	.short	0x0002
        /*0022*/ 	.short	0x0008
        /*0024*/ 	.byte	0x00, 0xf5, 0x21, 0x00


	//----- nvinfo : EIATTR_KPARAM_INFO
	.align		4
.L_33:
        /*0028*/ 	.byte	0x04, 0x17
        /*002a*/ 	.short	(.L_35 - .L_34)
.L_34:
        /*002c*/ 	.word	0x00000000
        /*0030*/ 	.short	0x0001
        /*0032*/ 	.short	0x0004
        /*0034*/ 	.byte	0x00, 0xf0, 0x11, 0x00


	//----- nvinfo : EIATTR_KPARAM_INFO
	.align		4
.L_35:
        /*0038*/ 	.byte	0x04, 0x17
        /*003a*/ 	.short	(.L_37 - .L_36)
.L_36:
        /*003c*/ 	.word	0x00000000
        /*0040*/ 	.short	0x0000
        /*0042*/ 	.short	0x0000
        /*0044*/ 	.byte	0x00, 0xf0, 0x11, 0x00


	//----- nvinfo : EIATTR_SPARSE_MMA_MASK
	.align		4
.L_37:
        /*0048*/ 	.byte	0x03, 0x50
        /*004a*/ 	.short	0x0000


	//----- nvinfo : EIATTR_MAXREG_COUNT
	.align		4
        /*004c*/ 	.byte	0x03, 0x1b
        /*004e*/ 	.short	0x00ff


	//----- nvinfo : EIATTR_MERCURY_ISA_VERSION
	.align		4
        /*0050*/ 	.byte	0x03, 0x5f
        /*0052*/ 	.short	0x0101


	//----- nvinfo : EIATTR_VRC_CTA_INIT_COUNT
	.align		4
        /*0054*/ 	.byte	0x02, 0x4a
	.zero		1
	.zero		1


	//----- nvinfo : EIATTR_EXIT_INSTR_OFFSETS
	.align		4
        /*0058*/ 	.byte	0x04, 0x1c
        /*005a*/ 	.short	(.L_39 - .L_38)


	//   ....[0]....
.L_38:
        /*005c*/ 	.word	0x000000c0


	//   ....[1]....
        /*0060*/ 	.word	0x00000810


	//----- nvinfo : EIATTR_CBANK_PARAM_SIZE
	.align		4
.L_39:
        /*0064*/ 	.byte	0x03, 0x19
        /*0066*/ 	.short	0x0018


	//----- nvinfo : EIATTR_PARAM_CBANK
	.align		4
        /*0068*/ 	.byte	0x04, 0x0a
        /*006a*/ 	.short	(.L_41 - .L_40)
	.align		4
.L_40:
        /*006c*/ 	.word	index@(.nv.constant0._Z12sumColKerneliiPiS_)
        /*0070*/ 	.short	0x0380
        /*0072*/ 	.short	0x0018


	//----- nvinfo : EIATTR_SW_WAR
	.align		4
.L_41:
        /*0074*/ 	.byte	0x04, 0x36
        /*0076*/ 	.short	(.L_43 - .L_42)
.L_42:
        /*0078*/ 	.word	0x00000008
.L_43:


//--------------------- .nv.callgraph             --------------------------
	.section	.nv.callgraph,"",@"SHT_CUDA_CALLGRAPH"
	.align	4
	.sectionentsize	8
	.align		4
        /*0000*/ 	.word	0x00000000
	.align		4
        /*0004*/ 	.word	0xffffffff
	.align		4
        /*0008*/ 	.word	0x00000000
	.align		4
        /*000c*/ 	.word	0xfffffffe
	.align		4
        /*0010*/ 	.word	0x00000000
	.align		4
        /*0014*/ 	.word	0xfffffffd
	.align		4
        /*0018*/ 	.word	0x00000000
	.align		4
        /*001c*/ 	.word	0xfffffffc


//--------------------- .text._Z18sumColSharedKernelPiS_i --------------------------
	.section	.text._Z18sumColSharedKernelPiS_i,"ax",@progbits
	.align	128
        .global         _Z18sumColSharedKernelPiS_i
        .type           _Z18sumColSharedKernelPiS_i,@function
        .size           _Z18sumColSharedKernelPiS_i,(.L_x_21 - _Z18sumColSharedKernelPiS_i)
        .other          _Z18sumColSharedKernelPiS_i,@"STO_CUDA_ENTRY STV_DEFAULT"
_Z18sumColSharedKernelPiS_i:
.text._Z18sumColSharedKernelPiS_i:
[----:B------:R-:W-:Y:S01]  /*0000*/  LDC R1, c[0x0][0x37c] ;  /* 0x0000df00ff017b82 */ /* 0x000fe20000000800 */
[----:B------:R-:W0:Y:S07]  /*0010*/  LDCU UR12, c[0x0][0x360] ;  /* 0x00006c00ff0c77ac */ /* 0x000e2e0008000800 */
[----:B------:R-:W1:Y:S01]  /*0020*/  LDC R5, c[0x0][0x390] ;  /* 0x0000e400ff057b82 */ /* 0x000e620000000800 */
[----:B------:R-:W-:Y:S01]  /*0030*/  IMAD.MOV.U32 R10, RZ, RZ, RZ ;  /* 0x000000ffff0a7224 */ /* 0x000fe200078e00ff */
[----:B------:R-:W2:Y:S01]  /*0040*/  LDCU.64 UR10, c[0x0][0x358] ;  /* 0x00006b00ff0a77ac */ /* 0x000ea20008000a00 */
[----:B0-----:R-:W0:Y:S01]  /*0050*/  I2F.U32.RP R0, UR12 ;  /* 0x0000000c00007d06 */ /* 0x001e220008209000 */
[----:B------:R-:W-:-:S07]  /*0060*/  ISETP.NE.U32.AND P2, PT, RZ, UR12, PT ;  /* 0x0000000cff007c0c */ /* 0x000fce000bf45070 */
[----:B0-----:R-:W0:Y:S02]  /*0070*/  MUFU.RCP R0, R0 ;  /* 0x0000000000007308 */ /* 0x001e240000001000 */
[----:B0-----:R-:W-:-:S06]  /*0080*/  VIADD R2, R0, 0xffffffe ;  /* 0x0ffffffe00027836 */ /* 0x001fcc0000000000 */
[----:B------:R0:W3:Y:S02]  /*0090*/  F2I.FTZ.U32.TRUNC.NTZ R3, R2 ;  /* 0x0000000200037305 */ /* 0x0000e4000021f000 */
[----:B0-----:R-:W-:Y:S02]  /*00a0*/  IMAD.MOV.U32 R2, RZ, RZ, RZ ;  /* 0x000000ffff027224 */ /* 0x001fe400078e00ff */
[----:B---3--:R-:W-:-:S04]  /*00b0*/  IMAD.MOV R7, RZ, RZ, -R3 ;  /* 0x000000ffff077224 */ /* 0x008fc800078e0a03 */
[----:B------:R-:W-:-:S04]  /*00c0*/  IMAD R7, R7, UR12, RZ ;  /* 0x0000000c07077c24 */ /* 0x000fc8000f8e02ff */
[----:B------:R-:W-:-:S06]  /*00d0*/  IMAD.HI.U32 R4, R3, R7, R2 ;  /* 0x0000000703047227 */ /* 0x000fcc00078e0002 */
[----:B-1----:R-:W-:-:S04]  /*00e0*/  IMAD.HI.U32 R7, R4, R5, RZ ;  /* 0x0000000504077227 */ /* 0x002fc800078e00ff */
[----:B------:R-:W-:-:S04]  /*00f0*/  IMAD.MOV R4, RZ, RZ, -R7 ;  /* 0x000000ffff047224 */ /* 0x000fc800078e0a07 */
[----:B------:R-:W-:Y:S02]  /*0100*/  IMAD R0, R4, UR12, R5 ;  /* 0x0000000c04007c24 */ /* 0x000fe4000f8e0205 */
[----:B------:R-:W0:Y:S03]  /*0110*/  S2R R4, SR_TID.X ;  /* 0x0000000000047919 */ /* 0x000e260000002100 */
[----:B------:R-:W-:-:S13]  /*0120*/  ISETP.GE.U32.AND P0, PT, R0, UR12, PT ;  /* 0x0000000c00007c0c */ /* 0x000fda000bf06070 */
[----:B------:R-:W-:Y:S02]  /*0130*/  @P0 VIADD R0, R0, -UR12 ;  /* 0x8000000c00000c36 */ /* 0x000fe40008000000 */
[----:B------:R-:W-:-:S03]  /*0140*/  @P0 VIADD R7, R7, 0x1 ;  /* 0x0000000107070836 */ /* 0x000fc60000000000 */
[----:B------:R-:W-:Y:S02]  /*0150*/  ISETP.GE.U32.AND P1, PT, R0, UR12, PT ;  /* 0x0000000c00007c0c */ /* 0x000fe4000bf26070 */
[----:B------:R-:W1:Y:S11]  /*0160*/  S2R R0, SR_CTAID.X ;  /* 0x0000000000007919 */ /* 0x000e760000002500 */
[----:B------:R-:W-:Y:S01]  /*0170*/  @P1 VIADD R7, R7, 0x1 ;  /* 0x0000000107071836 */ /* 0x000fe20000000000 */
[----:B------:R-:W-:-:S04]  /*0180*/  @!P2 LOP3.LUT R7, RZ, UR12, RZ, 0x33, !PT ;  /* 0x0000000cff07ac12 */ /* 0x000fc8000f8e33ff */
[----:B------:R-:W-:-:S13]  /*0190*/  ISETP.GE.AND P0, PT, R7, 0x1, PT ;  /* 0x000000010700780c */ /* 0x000fda0003f06270 */
[----:B0-2---:R-:W-:Y:S05]  /*01a0*/  @!P0 BRA `(.L_x_0) ;  /* 0x0000000400788947 */ /* 0x005fea0003800000 */
[C---:B------:R-:W-:Y:S01]  /*01b0*/  ISETP.GE.U32.AND P0, PT, R7.reuse, 0x10, PT ;  /* 0x000000100700780c */ /* 0x040fe20003f06070 */
[C---:B------:R-:W-:Y:S01]  /*01c0*/  IMAD R6, R7.reuse, R4, RZ ;  /* 0x0000000407067224 */ /* 0x040fe200078e02ff */
[----:B------:R-:W-:Y:S01]  /*01d0*/  LOP3.LUT R26, R7, 0xf, RZ, 0xc0, !PT ;  /* 0x0000000f071a7812 */ /* 0x000fe200078ec0ff */
[----:B------:R-:W-:Y:S02]  /*01e0*/  IMAD.MOV.U32 R8, RZ, RZ, RZ ;  /* 0x000000ffff087224 */ /* 0x000fe400078e00ff */
[----:B------:R-:W-:Y:S01]  /*01f0*/  IMAD.MOV.U32 R10, RZ, RZ, RZ ;  /* 0x000000ffff0a7224 */ /* 0x000fe200078e00ff */
[----:B------:R-:W-:Y:S01]  /*0200*/  ISETP.NE.AND P1, PT, R26, RZ, PT ;  /* 0x000000ff1a00720c */ /* 0x000fe20003f25270 */
[----:B-1----:R-:W-:-:S06]  /*0210*/  IMAD R9, R0, R5, R6 ;  /* 0x0000000500097224 */ /* 0x002fcc00078e0206 */
[----:B------:R-:W-:Y:S06]  /*0220*/  @!P0 BRA `(.L_x_1) ;  /* 0x0000000000988947 */ /* 0x000fec0003800000 */
[----:B------:R-:W0:Y:S01]  /*0230*/  LDCU.64 UR4, c[0x0][0x380] ;  /* 0x00007000ff0477ac */ /* 0x000e220008000a00 */
[----:B------:R-:W-:Y:S01]  /*0240*/  LOP3.LUT R8, R7, 0x7ffffff0, RZ, 0xc0, !PT ;  /* 0x7ffffff007087812 */ /* 0x000fe200078ec0ff */
[----:B------:R-:W-:Y:S02]  /*0250*/  IMAD.MOV.U32 R10, RZ, RZ, RZ ;  /* 0x000000ffff0a7224 */ /* 0x000fe400078e00ff */
[----:B------:R-:W-:Y:S02]  /*0260*/  IMAD.MOV.U32 R12, RZ, RZ, R9 ;  /* 0x000000ffff0c7224 */ /* 0x000fe400078e0009 */
[----:B------:R-:W-:Y:S01]  /*0270*/  IMAD.MOV R11, RZ, RZ, -R8 ;  /* 0x000000ffff0b7224 */ /* 0x000fe200078e0a08 */
[----:B0-----:R-:W-:-:S04]  /*0280*/  UIADD3 UR4, UP0, UPT, UR4, 0x20, URZ ;  /* 0x0000002004047890 */ /* 0x001fc8000ff1e0ff */
[----:B------:R-:W-:-:S12]  /*0290*/  UIADD3.X UR5, UPT, UPT, URZ, UR5, URZ, UP0, !UPT ;  /* 0x00000005ff057290 */ /* 0x000fd800087fe4ff */
.L_x_2:
[----:B------:R-:W-:Y:S02]  /*02a0*/  IMAD.U32 R2, RZ, RZ, UR4 ;  /* 0x00000004ff027e24 */ /* 0x000fe4000f8e00ff */
[----:B------:R-:W-:Y:S02]  /*02b0*/  IMAD.U32 R3, RZ, RZ, UR5 ;  /* 0x00000005ff037e24 */ /* 0x000fe4000f8e00ff */
[----:B------:R-:W-:-:S05]  /*02c0*/  IMAD.WIDE R2, R12, 0x4, R2 ;  /* 0x000000040c027825 */ /* 0x000fca00078e0202 */
[----:B------:R-:W2:Y:S04]  /*02d0*/  LDG.E R23, desc[UR10][R2.64+-0x20] ;  /* 0xffffe00a02177981 */ /* 0x000ea8000c1e1900 */
[----:B------:R-:W2:Y:S04]  /*02e0*/  LDG.E R24, desc[UR10][R2.64+-0x1c] ;  /* 0xffffe40a02187981 */ /* 0x000ea8000c1e1900 */
[----:B------:R-:W3:Y:S04]  /*02f0*/  LDG.E R13, desc[UR10][R2.64+-0x18] ;  /* 0xffffe80a020d7981 */ /* 0x000ee8000c1e1900 */
[----:B------:R-:W3:Y:S04]  /*0300*/  LDG.E R14, desc[UR10][R2.64+-0x14] ;  /* 0xffffec0a020e7981 */ /* 0x000ee8000c1e1900 */
[----:B------:R-:W4:Y:S04]  /*0310*/  LDG.E R22, desc[UR10][R2.64+-0x10] ;  /* 0xfffff00a02167981 */ /* 0x000f28000c1e1900 */
[----:B------:R-:W4:Y:S04]  /*0320*/  LDG.E R21, desc[UR10][R2.64+-0xc] ;  /* 0xfffff40a02157981 */ /* 0x000f28000c1e1900 */
[----:B------:R-:W5:Y:S04]  /*0330*/  LDG.E R20, desc[UR10][R2.64+-0x8] ;  /* 0xfffff80a02147981 */ /* 0x000f68000c1e1900 */
[----:B------:R-:W5:Y:S04]  /*0340*/  LDG.E R19, desc[UR10][R2.64+-0x4] ;  /* 0xfffffc0a02137981 */ /* 0x000f68000c1e1900 */
[----:B------:R-:W5:Y:S04]  /*0350*/  LDG.E R18, desc[UR10][R2.64] ;  /* 0x0000000a02127981 */ /* 0x000f68000c1e1900 */
[----:B------:R-:W5:Y:S04]  /*0360*/  LDG.E R17, desc[UR10][R2.64+0x4] ;  /* 0x0000040a02117981 */ /* 0x000f68000c1e1900 */
[----:B------:R-:W5:Y:S04]  /*0370*/  LDG.E R16, desc[UR10][R2.64+0x8] ;  /* 0x0000080a02107981 */ /* 0x000f68000c1e1900 */
[----:B------:R-:W5:Y:S04]  /*0380*/  LDG.E R15, desc[UR10][R2.64+0xc] ;  /* 0x00000c0a020f7981 */ /* 0x000f68000c1e1900 */
[----:B------:R-:W5:Y:S01]  /*0390*/  LDG.E R25, desc[UR10][R2.64+0x1c] ;  /* 0x00001c0a02197981 */ /* 0x000f62000c1e1900 */
[----:B--2---:R-:W-:-:S03]  /*03a0*/  IADD3 R27, PT, PT, R24, R23, R10 ;  /* 0x00000017181b7210 */ /* 0x004fc60007ffe00a */
[----:B------:R-:W2:Y:S04]  /*03b0*/  LDG.E R24, desc[UR10][R2.64+0x10] ;  /* 0x0000100a02187981 */ /* 0x000ea8000c1e1900 */
[----:B------:R-:W2:Y:S04]  /*03c0*/  LDG.E R23, desc[UR10][R2.64+0x14] ;  /* 0x0000140a02177981 */ /* 0x000ea8000c1e1900 */
[----:B------:R-:W2:Y:S01]  /*03d0*/  LDG.E R10, desc[UR10][R2.64+0x18] ;  /* 0x0000180a020a7981 */ /* 0x000ea2000c1e1900 */
[----:B---3--:R-:W-:Y:S01]  /*03e0*/  IADD3 R13, PT, PT, R14, R13, R27 ;  /* 0x0000000d0e0d7210 */ /* 0x008fe20007ffe01b */
[----:B------:R-:W-:-:S03]  /*03f0*/  VIADD R11, R11, 0x10 ;  /* 0x000000100b0b7836 */ /* 0x000fc60000000000 */
[----:B----4-:R-:W-:Y:S02]  /*0400*/  IADD3 R13, PT, PT, R21, R22, R13 ;  /* 0x00000016150d7210 */ /* 0x010fe40007ffe00d */
[----:B------:R-:W-:Y:S02]  /*0410*/  ISETP.NE.AND P0, PT, R11, RZ, PT ;  /* 0x000000ff0b00720c */ /* 0x000fe40003f05270 */
[----:B-----5:R-:W-:-:S04]  /*0420*/  IADD3 R13, PT, PT, R19, R20, R13 ;  /* 0x00000014130d7210 */ /* 0x020fc80007ffe00d */
[----:B------:R-:W-:-:S04]  /*0430*/  IADD3 R13, PT, PT, R17, R18, R13 ;  /* 0x00000012110d7210 */ /* 0x000fc80007ffe00d */
[----:B------:R-:W-:Y:S01]  /*0440*/  IADD3 R13, PT, PT, R15, R16, R13 ;  /* 0x000000100f0d7210 */ /* 0x000fe20007ffe00d */
[----:B------:R-:W-:-:S03]  /*0450*/  VIADD R12, R12, 0x10 ;  /* 0x000000100c0c7836 */ /* 0x000fc60000000000 */
[----:B--2---:R-:W-:-:S04]  /*0460*/  IADD3 R13, PT, PT, R23, R24, R13 ;  /* 0x00000018170d7210 */ /* 0x004fc80007ffe00d */
[----:B------:R-:W-:Y:S01]  /*0470*/  IADD3 R10, PT, PT, R25, R10, R13 ;  /* 0x0000000a190a7210 */ /* 0x000fe20007ffe00d */
[----:B------:R-:W-:Y:S06]  /*0480*/  @P0 BRA `(.L_x_2) ;  /* 0xfffffffc00840947 */ /* 0x000fec000383ffff */
.L_x_1:
[----:B------:R-:W-:Y:S05]  /*0490*/  @!P1 BRA `(.L_x_0) ;  /* 0x0000000000bc9947 */ /* 0x000fea0003800000 */
[----:B------:R-:W-:Y:S02]  /*04a0*/  ISETP.GE.U32.AND P0, PT, R26, 0x8, PT ;  /* 0x000000081a00780c */ /* 0x000fe40003f06070 */
[----:B------:R-:W-:-:S04]  /*04b0*/  LOP3.LUT R19, R7, 0x7, RZ, 0xc0, !PT ;  /* 0x0000000707137812 */ /* 0x000fc800078ec0ff */
[----:B------:R-:W-:-:S07]  /*04c0*/  ISETP.NE.AND P1, PT, R19, RZ, PT ;  /* 0x000000ff1300720c */ /* 0x000fce0003f25270 */
[----:B------:R-:W-:Y:S06]  /*04d0*/  @!P0 BRA `(.L_x_3) ;  /* 0x0000000000408947 */ /* 0x000fec0003800000 */
[----:B------:R-:W0:Y:S01]  /*04e0*/  LDC.64 R2, c[0x0][0x380] ;  /* 0x0000e000ff027b82 */ /* 0x000e220000000a00 */
[----:B------:R-:W-:-:S04]  /*04f0*/  IMAD.IADD R11, R9, 0x1, R8 ;  /* 0x00000001090b7824 */ /* 0x000fc800078e0208 */
[----:B0-----:R-:W-:-:S05]  /*0500*/  IMAD.WIDE R2, R11, 0x4, R2 ;  /* 0x000000040b027825 */ /* 0x001fca00078e0202 */
[----:B------:R-:W2:Y:S04]  /*0510*/  LDG.E R11, desc[UR10][R2.64] ;  /* 0x0000000a020b7981 */ /* 0x000ea8000c1e1900 */
[----:B------:R-:W2:Y:S04]  /*0520*/  LDG.E R12, desc[UR10][R2.64+0x4] ;  /* 0x0000040a020c7981 */ /* 0x000ea8000c1e1900 */
[----:B------:R-:W3:Y:S04]  /*0530*/  LDG.E R14, desc[UR10][R2.64+0x8] ;  /* 0x0000080a020e7981 */ /* 0x000ee8000c1e1900 */
[----:B------:R-:W3:Y:S04]  /*0540*/  LDG.E R13, desc[UR10][R2.64+0xc] ;  /* 0x00000c0a020d7981 */ /* 0x000ee8000c1e1900 */
[----:B------:R-:W4:Y:S04]  /*0550*/  LDG.E R16, desc[UR10][R2.64+0x10] ;  /* 0x0000100a02107981 */ /* 0x000f28000c1e1900 */
[----:B------:R-:W4:Y:S04]  /*0560*/  LDG.E R15, desc[UR10][R2.64+0x14] ;  /* 0x0000140a020f7981 */ /* 0x000f28000c1e1900 */
[----:B------:R-:W5:Y:S04]  /*0570*/  LDG.E R18, desc[UR10][R2.64+0x18] ;  /* 0x0000180a02127981 */ /* 0x000f68000c1e1900 */
[----:B------:R-:W5:Y:S01]  /*0580*/  LDG.E R17, desc[UR10][R2.64+0x1c] ;  /* 0x00001c0a02117981 */ /* 0x000f62000c1e1900 */
[----:B------:R-:W-:Y:S01]  /*0590*/  VIADD R8, R8, 0x8 ;  /* 0x0000000808087836 */ /* 0x000fe20000000000 */
[----:B--2---:R-:W-:-:S04]  /*05a0*/  IADD3 R11, PT, PT, R12, R11, R10 ;  /* 0x0000000b0c0b7210 */ /* 0x004fc80007ffe00a */
[----:B---3--:R-:W-:-:S04]  /*05b0*/  IADD3 R11, PT, PT, R13, R14, R11 ;  /* 0x0000000e0d0b7210 */ /* 0x008fc80007ffe00b */
[----:B----4-:R-:W-:-:S04]  /*05c0*/  IADD3 R11, PT, PT, R15, R16, R11 ;  /* 0x000000100f0b7210 */ /* 0x010fc80007ffe00b */
[----:B-----5:R-:W-:-:S07]  /*05d0*/  IADD3 R10, PT, PT, R17, R18, R11 ;  /* 0x00000012110a7210 */ /* 0x020fce0007ffe00b */
.L_x_3:
        /* <DEDUP_REMOVED lines=11> */
[----:B------:R-:W3:Y:S01]  /*0690*/  LDG.E R13, desc[UR10][R2.64+0xc] ;  /* 0x00000c0a020d7981 */ /* 0x000ee2000c1e1900 */
[----:B------:R-:W-:Y:S01]  /*06a0*/  VIADD R8, R8, 0x4 ;  /* 0x0000000408087836 */ /* 0x000fe20000000000 */
[----:B--2---:R-:W-:-:S04]  /*06b0*/  IADD3 R9, PT, PT, R11, R9, R10 ;  /* 0x000000090b097210 */ /* 0x004fc80007ffe00a */
[----:B---3--:R-:W-:-:S07]  /*06c0*/  IADD3 R10, PT, PT, R13, R12, R9 ;  /* 0x0000000c0d0a7210 */ /* 0x008fce0007ffe009 */
.L_x_4:
[----:B------:R-:W-:Y:S05]  /*06d0*/  @!P1 BRA `(.L_x_0) ;  /* 0x00000000002c9947 */ /* 0x000fea0003800000 */
[----:B------:R-:W0:Y:S01]  /*06e0*/  LDC.64 R12, c[0x0][0x380] ;  /* 0x0000e000ff0c7b82 */ /* 0x000e220000000a00 */
[----:B------:R-:W-:Y:S02]  /*06f0*/  IMAD R5, R0, R5, R8 ;  /* 0x0000000500057224 */ /* 0x000fe400078e0208 */
[----:B------:R-:W-:Y:S02]  /*0700*/  IMAD.MOV R7, RZ, RZ, -R7 ;  /* 0x000000ffff077224 */ /* 0x000fe400078e0a07 */
[----:B------:R-:W-:-:S07]  /*0710*/  IMAD.IADD R5, R6, 0x1, R5 ;  /* 0x0000000106057824 */ /* 0x000fce00078e0205 */
.L_x_5:
[----:B0-----:R-:W-:-:S06]  /*0720*/  IMAD.WIDE R2, R5, 0x4, R12 ;  /* 0x0000000405027825 */ /* 0x001fcc00078e020c */
[----:B------:R-:W2:Y:S01]  /*0730*/  LDG.E R3, desc[UR10][R2.64] ;  /* 0x0000000a02037981 */ /* 0x000ea2000c1e1900 */
[----:B------:R-:W-:Y:S02]  /*0740*/  VIADD R7, R7, 0x1 ;  /* 0x0000000107077836 */ /* 0x000fe40000000000 */
[----:B------:R-:W-:-:S03]  /*0750*/  VIADD R5, R5, 0x1 ;  /* 0x0000000105057836 */ /* 0x000fc60000000000 */
[----:B------:R-:W-:Y:S01]  /*0760*/  ISETP.NE.AND P0, PT, R7, RZ, PT ;  /* 0x000000ff0700720c */ /* 0x000fe20003f05270 */
[----:B--2---:R-:W-:-:S12]  /*0770*/  IMAD.IADD R10, R3, 0x1, R10 ;  /* 0x00000001030a7824 */ /* 0x004fd800078e020a */
[----:B------:R-:W-:Y:S05]  /*0780*/  @P0 BRA `(.L_x_5) ;  /* 0xfffffffc00e40947 */ /* 0x000fea000383ffff */
.L_x_0:
[----:B------:R-:W0:Y:S01]  /*0790*/  S2UR UR5, SR_CgaCtaId ;  /* 0x00000000000579c3 */ /* 0x000e220000008800 */
[----:B------:R-:W-:Y:S01]  /*07a0*/  UMOV UR4, 0x400 ;  /* 0x0000040000047882 */ /* 0x000fe20000000000 */
[----:B------:R-:W-:Y:S01]  /*07b0*/  ISETP.NE.AND P0, PT, R4, RZ, PT ;  /* 0x000000ff0400720c */ /* 0x000fe20003f05270 */
[----:B0-----:R-:W-:-:S06]  /*07c0*/  ULEA UR5, UR5, UR4, 0x18 ;  /* 0x0000000405057291 */ /* 0x001fcc000f8ec0ff */
[----:B------:R-:W-:-:S05]  /*07d0*/  LEA R3, R4, UR5, 0x2 ;  /* 0x0000000504037c11 */ /* 0x000fca000f8e10ff */
[----:B------:R0:W-:Y:S01]  /*07e0*/  STS [R3], R10 ;  /* 0x0000000a03007388 */ /* 0x0001e20000000800 */
[----:B------:R-:W-:Y:S06]  /*07f0*/  BAR.SYNC.DEFER_BLOCKING 0x0 ;  /* 0x0000000000007b1d */ /* 0x000fec0000010000 */
[----:B------:R-:W-:Y:S05]  /*0800*/  @P0 EXIT ;  /* 0x000000000000094d */ /* 0x000fea0003800000 */
[----:B------:R-:W2:Y:S01]  /*0810*/  LDS R2, [UR5] ;  /* 0x00000005ff027984 */ /* 0x000ea20008000800 */
[----:B------:R-:W-:-:S09]  /*0820*/  UISETP.GE.U32.AND UP0, UPT, UR12, 0x2, UPT ;  /* 0x000000020c00788c */ /* 0x000fd2000bf06070 */
[----:B------:R-:W-:Y:S05]  /*0830*/  BRA.U !UP0, `(.L_x_6) ;  /* 0x0000000508207547 */ /* 0x000fea000b800000 */
[----:B------:R-:W-:Y:S02]  /*0840*/  UIADD3 UR4, UPT, UPT, UR12, -0x2, URZ ;  /* 0xfffffffe0c047890 */ /* 0x000fe4000fffe0ff */
[----:B------:R-:W-:Y:S02]  /*0850*/  UIADD3 UR6, UPT, UPT, UR12, -0x1, URZ ;  /* 0xffffffff0c067890 */ /* 0x000fe4000fffe0ff */
[----:B------:R-:W-:Y:S02]  /*0860*/  UISETP.GE.U32.AND UP0, UPT, UR4, 0xf, UPT ;  /* 0x0000000f0400788c */ /* 0x000fe4000bf06070 */
[----:B------:R-:W-:Y:S01]  /*0870*/  ULOP3.LUT UR8, UR6, 0xf, URZ, 0xc0, !UPT ;  /* 0x0000000f06087892 */ /* 0x000fe2000f8ec0ff */
[----:B------:R-:W-:-:S06]  /*0880*/  UMOV UR4, 0x1 ;  /* 0x0000000100047882 */ /* 0x000fcc0000000000 */
[----:B------:R-:W-:Y:S05]  /*0890*/  BRA.U !UP0, `(.L_x_7) ;  /* 0x00000001085c7547 */ /* 0x000fea000b800000 */
[----:B------:R-:W-:Y:S02]  /*08a0*/  ULOP3.LUT UR4, UR6, 0xfffffff0, URZ, 0xc0, !UPT ;  /* 0xfffffff006047892 */ /* 0x000fe4000f8ec0ff */
[----:B------:R-:W-:Y:S02]  /*08b0*/  UIADD3 UR9, UPT, UPT, UR5, 0x20, URZ ;  /* 0x0000002005097890 */ /* 0x000fe4000fffe0ff */
[----:B------:R-:W-:-:S03]  /*08c0*/  UIADD3 UR7, UPT, UPT, -UR4, URZ, URZ ;  /* 0x000000ff04077290 */ /* 0x000fc6000fffe1ff */
[----:B------:R-:W-:-:S09]  /*08d0*/  UMOV UR4, URZ ;  /* 0x000000ff00047c82 */ /* 0x000fd20008000000 */
.L_x_8:
[----:B------:R-:W2:Y:S01]  /*08e0*/  LDS.128 R16, [UR9+-0x20] ;  /* 0xffffe009ff107984 */ /* 0x000ea20008000c00 */
[----:B------:R-:W-:Y:S02]  /*08f0*/  UIADD3 UR7, UPT, UPT, UR7, 0x10, URZ ;  /* 0x0000001007077890 */ /* 0x000fe4000fffe0ff */
[----:B------:R-:W-:Y:S01]  /*0900*/  UIADD3 UR4, UPT, UPT, UR4, 0x10, URZ ;  /* 0x0000001004047890 */ /* 0x000fe2000fffe0ff */
[----:B------:R-:W3:Y:S01]  /*0910*/  LDS.128 R12, [UR9+-0x10] ;  /* 0xfffff009ff0c7984 */ /* 0x000ee20008000c00 */
[----:B------:R-:W-:-:S03]  /*0920*/  UISETP.NE.AND UP0, UPT, UR7, URZ, UPT ;  /* 0x000000ff0700728c */ /* 0x000fc6000bf05270 */
[----:B0-----:R-:W0:Y:S04]  /*0930*/  LDS.128 R8, [UR9] ;  /* 0x00000009ff087984 */ /* 0x001e280008000c00 */
[----:B------:R-:W4:Y:S04]  /*0940*/  LDS.128 R4, [UR9+0x10] ;  /* 0x00001009ff047984 */ /* 0x000f280008000c00 */
[----:B------:R-:W5:Y:S01]  /*0950*/  LDS R3, [UR9+0x20] ;  /* 0x00002009ff037984 */ /* 0x000f620008000800 */
[----:B------:R-:W-:Y:S01]  /*0960*/  UIADD3 UR9, UPT, UPT, UR9, 0x40, URZ ;  /* 0x0000004009097890 */ /* 0x000fe2000fffe0ff */
[----:B--2---:R-:W-:-:S04]  /*0970*/  IADD3 R17, PT, PT, R18, R17, R2 ;  /* 0x0000001112117210 */ /* 0x004fc80007ffe002 */
[----:B---3--:R-:W-:-:S04]  /*0980*/  IADD3 R12, PT, PT, R12, R19, R17 ;  /* 0x000000130c0c7210 */ /* 0x008fc80007ffe011 */
[----:B------:R-:W-:-:S04]  /*0990*/  IADD3 R12, PT, PT, R14, R13, R12 ;  /* 0x0000000d0e0c7210 */ /* 0x000fc80007ffe00c */
[----:B0-----:R-:W-:-:S04]  /*09a0*/  IADD3 R8, PT, PT, R8, R15, R12 ;  /* 0x0000000f08087210 */ /* 0x001fc80007ffe00c */
[----:B------:R-:W-:-:S04]  /*09b0*/  IADD3 R8, PT, PT, R10, R9, R8 ;  /* 0x000000090a087210 */ /* 0x000fc80007ffe008 */
[----:B----4-:R-:W-:-:S04]  /*09c0*/  IADD3 R4, PT, PT, R4, R11, R8 ;  /* 0x0000000b04047210 */ /* 0x010fc80007ffe008 */
[----:B------:R-:W-:-:S04]  /*09d0*/  IADD3 R4, PT, PT, R6, R5, R4 ;  /* 0x0000000506047210 */ /* 0x000fc80007ffe004 */
[----:B-----5:R-:W-:Y:S01]  /*09e0*/  IADD3 R2, PT, PT, R3, R7, R4 ;  /* 0x0000000703027210 */ /* 0x020fe20007ffe004 */
[----:B------:R-:W-:Y:S06]  /*09f0*/  BRA.U UP0, `(.L_x_8) ;  /* 0xfffffffd00b87547 */ /* 0x000fec000b83ffff */
[----:B------:R-:W-:-:S12]  /*0a00*/  UIADD3 UR4, UPT, UPT, UR4, 0x1, URZ ;  /* 0x0000000104047890 */ /* 0x000fd8000fffe0ff */
.L_x_7:
[----:B------:R-:W-:-:S09]  /*0a10*/  UISETP.NE.AND UP0, UPT, UR8, URZ, UPT ;  /* 0x000000ff0800728c */ /* 0x000fd2000bf05270 */
[----:B------:R-:W-:Y:S05]  /*0a20*/  BRA.U !UP0, `(.L_x_9) ;  /* 0x0000000108a07547 */ /* 0x000fea000b800000 */
[----:B------:R-:W-:Y:S02]  /*0a30*/  UISETP.GE.U32.AND UP0, UPT, UR8, 0x8, UPT ;  /* 0x000000080800788c */ /* 0x000fe4000bf06070 */
[----:B------:R-:W-:-:S04]  /*0a40*/  ULOP3.LUT UR7, UR6, 0x7, URZ, 0xc0, !UPT ;  /* 0x0000000706077892 */ /* 0x000fc8000f8ec0ff */
[----:B------:R-:W-:-:S03]  /*0a50*/  UISETP.NE.AND UP1, UPT, UR7, URZ, UPT ;  /* 0x000000ff0700728c */ /* 0x000fc6000bf25270 */
[----:B------:R-:W-:Y:S08]  /*0a60*/  BRA.U !UP0, `(.L_x_10) ;  /* 0x0000000108387547 */ /* 0x000ff0000b800000 */
[----:B------:R-:W-:Y:S02]  /*0a70*/  ULEA UR8, UR4, UR5, 0x2 ;  /* 0x0000000504087291 */ /* 0x000fe4000f8e10ff */
[----:B------:R-:W-:-:S07]  /*0a80*/  UIADD3 UR4, UPT, UPT, UR4, 0x8, URZ ;  /* 0x0000000804047890 */ /* 0x000fce000fffe0ff */
[----:B0-----:R-:W-:Y:S04]  /*0a90*/  LDS R3, [UR8] ;  /* 0x00000008ff037984 */ /* 0x001fe80008000800 */
[----:B------:R-:W2:Y:S04]  /*0aa0*/  LDS R4, [UR8+0x4] ;  /* 0x00000408ff047984 */ /* 0x000ea80008000800 */
[----:B------:R-:W-:Y:S04]  /*0ab0*/  LDS R6, [UR8+0x8] ;  /* 0x00000808ff067984 */ /* 0x000fe80008000800 */
[----:B------:R-:W0:Y:S04]  /*0ac0*/  LDS R5, [UR8+0xc] ;  /* 0x00000c08ff057984 */ /* 0x000e280008000800 */
[----:B------:R-:W-:Y:S04]  /*0ad0*/  LDS R8, [UR8+0x10] ;  /* 0x00001008ff087984 */ /* 0x000fe80008000800 */
[----:B------:R-:W3:Y:S04]  /*0ae0*/  LDS R7, [UR8+0x14] ;  /* 0x00001408ff077984 */ /* 0x000ee80008000800 */
[----:B------:R-:W-:Y:S04]  /*0af0*/  LDS R10, [UR8+0x18] ;  /* 0x00001808ff0a7984 */ /* 0x000fe80008000800 */
[----:B------:R-:W4:Y:S01]  /*0b00*/  LDS R9, [UR8+0x1c] ;  /* 0x00001c08ff097984 */ /* 0x000f220008000800 */
[----:B--2---:R-:W-:-:S04]  /*0b10*/  IADD3 R3, PT, PT, R4, R3, R2 ;  /* 0x0000000304037210 */ /* 0x004fc80007ffe002 */
[----:B0-----:R-:W-:-:S04]  /*0b20*/  IADD3 R3, PT, PT, R5, R6, R3 ;  /* 0x0000000605037210 */ /* 0x001fc80007ffe003 */
[----:B---3--:R-:W-:-:S04]  /*0b30*/  IADD3 R3, PT, PT, R7, R8, R3 ;  /* 0x0000000807037210 */ /* 0x008fc80007ffe003 */
[----:B----4-:R-:W-:-:S07]  /*0b40*/  IADD3 R2, PT, PT, R9, R10, R3 ;  /* 0x0000000a09027210 */ /* 0x010fce0007ffe003 */
.L_x_10:
        /* <DEDUP_REMOVED lines=10> */
[----:B------:R-:W0:Y:S01]  /*0bf0*/  LDS R6, [UR7+0xc] ;  /* 0x00000c07ff067984 */ /* 0x000e220008000800 */
[----:B--2---:R-:W-:-:S04]  /*0c00*/  IADD3 R2, PT, PT, R4, R3, R2 ;  /* 0x0000000304027210 */ /* 0x004fc80007ffe002 */
[----:B0-----:R-:W-:-:S07]  /*0c10*/  IADD3 R2, PT, PT, R6, R5, R2 ;  /* 0x0000000506027210 */ /* 0x001fce0007ffe002 */
.L_x_11:
[----:B------:R-:W-:Y:S05]  /*0c20*/  BRA.U !UP1, `(.L_x_9) ;  /* 0x0000000109207547 */ /* 0x000fea000b800000 */
[----:B------:R-:W-:Y:S02]  /*0c30*/  ULEA UR4, UR4, UR5, 0x2 ;  /* 0x0000000504047291 */ /* 0x000fe4000f8e10ff */
[----:B------:R-:W-:-:S12]  /*0c40*/  UIADD3 UR6, UPT, UPT, -UR6, URZ, URZ ;  /* 0x000000ff06067290 */ /* 0x000fd8000fffe1ff */
.L_x_12:
[----:B0-----:R-:W2:Y:S01]  /*0c50*/  LDS R3, [UR4] ;  /* 0x00000004ff037984 */ /* 0x001ea20008000800 */
[----:B------:R-:W-:Y:S02]  /*0c60*/  UIADD3 UR6, UPT, UPT, UR6, 0x1, URZ ;  /* 0x0000000106067890 */ /* 0x000fe4000fffe0ff */
[----:B------:R-:W-:Y:S02]  /*0c70*/  UIADD3 UR4, UPT, UPT, UR4, 0x4, URZ ;  /* 0x0000000404047890 */ /* 0x000fe4000fffe0ff */
[----:B------:R-:W-:Y:S01]  /*0c80*/  UISETP.NE.AND UP0, UPT, UR6, URZ, UPT ;  /* 0x000000ff0600728c */ /* 0x000fe2000bf05270 */
[----:B--2---:R-:W-:-:S08]  /*0c90*/  IMAD.IADD R2, R3, 0x1, R2 ;  /* 0x0000000103027824 */ /* 0x004fd000078e0202 */
[----:B------:R-:W-:Y:S05]  /*0ca0*/  BRA.U UP0, `(.L_x_12) ;  /* 0xfffffffd00e87547 */ /* 0x000fea000b83ffff */
.L_x_9:
[----:B--2---:R3:W-:Y:S02]  /*0cb0*/  STS [UR5], R2 ;  /* 0x00000002ff007988 */ /* 0x0047e40008000805 */
.L_x_6:
[----:B------:R-:W1:Y:S02]  /*0cc0*/  LDC.64 R4, c[0x0][0x388] ;  /* 0x0000e200ff047b82 */ /* 0x000e640000000a00 */
[----:B-1----:R-:W-:-:S05]  /*0cd0*/  IMAD.WIDE.U32 R4, R0, 0x4, R4 ;  /* 0x0000000400047825 */ /* 0x002fca00078e0004 */
[----:B--2---:R-:W-:Y:S01]  /*0ce0*/  STG.E desc[UR10][R4.64], R2 ;  /* 0x0000000204007986 */ /* 0x004fe2000c10190a */
[----:B------:R-:W-:Y:S05]  /*0cf0*/  EXIT ;  /* 0x000000000000794d */ /* 0x000fea0003800000 */
.L_x_13:
[----:B------:R-:W-:-:S00]  /*0d00*/  BRA `(.L_x_13) ;  /* 0xfffffffc00fc7947 */ /* 0x000fc0000383ffff */
[----:B------:R-:W-:-:S00]  /*0d10*/  NOP ;  /* 0x0000000000007918 */ /* 0x000fc00000000000 */
        /* <DEDUP_REMOVED lines=14> */
.L_x_21:


//--------------------- .text._Z12sumColKerneliiPiS_ --------------------------
	.section	.text._Z12sumColKerneliiPiS_,"ax",@progbits
	.align	128
        .global         _Z12sumColKerneliiPiS_
        .type           _Z12sumColKerneliiPiS_,@function
        .size           _Z12sumColKerneliiPiS_,(.L_x_22 - _Z12sumColKerneliiPiS_)
        .other          _Z12sumColKerneliiPiS_,@"STO_CUDA_ENTRY STV_DEFAULT"
_Z12sumColKerneliiPiS_:
.text._Z12sumColKerneliiPiS_:
[----:B------:R-:W-:Y:S01]  /*0000*/  LDC R1, c[0x0][0x37c] ;  /* 0x0000df00ff017b82 */ /* 0x000fe20000000800 */
[----:B------:R-:W0:Y:S07]  /*0010*/  S2R R5, SR_TID.X ;  /* 0x0000000000057919 */ /* 0x000e2e0000002100 */
[----:B------:R-:W1:Y:S01]  /*0020*/  LDC R3, c[0x0][0x364] ;  /* 0x0000d900ff037b82 */ /* 0x000e620000000800 */
[----:B------:R-:W1:Y:S07]  /*0030*/  S2R R2, SR_TID.Y ;  /* 0x0000000000027919 */ /* 0x000e6e0000002200 */
[----:B------:R-:W0:Y:S08]  /*0040*/  S2UR UR5, SR_CTAID.X ;  /* 0x00000000000579c3 */ /* 0x000e300000002500 */
[----:B------:R-:W0:Y:S08]  /*0050*/  LDC R0, c[0x0][0x360] ;  /* 0x0000d800ff007b82 */ /* 0x000e300000000800 */
[----:B------:R-:W1:Y:S08]  /*0060*/  S2UR UR4, SR_CTAID.Y ;  /* 0x00000000000479c3 */ /* 0x000e700000002600 */
[----:B------:R-:W2:Y:S01]  /*0070*/  LDC.64 R10, c[0x0][0x380] ;  /* 0x0000e000ff0a7b82 */ /* 0x000ea20000000a00 */
[----:B0-----:R-:W-:-:S02]  /*0080*/  IMAD R0, R0, UR5, R5 ;  /* 0x0000000500007c24 */ /* 0x001fc4000f8e0205 */
[----:B-1----:R-:W-:-:S03]  /*0090*/  IMAD R3, R3, UR4, R2 ;  /* 0x0000000403037c24 */ /* 0x002fc6000f8e0202 */
[----:B--2---:R-:W-:-:S04]  /*00a0*/  ISETP.GE.AND P0, PT, R0, R11, PT ;  /* 0x0000000b0000720c */ /* 0x004fc80003f06270 */
[----:B------:R-:W-:-:S13]  /*00b0*/  ISETP.GE.OR P0, PT, R3, R10, P0 ;  /* 0x0000000a0300720c */ /* 0x000fda0000706670 */
[----:B------:R-:W-:Y:S05]  /*00c0*/  @P0 EXIT ;  /* 0x000000000000094d */ /* 0x000fea0003800000 */
[C---:B------:R-:W-:Y:S01]  /*00d0*/  ISETP.GE.U32.AND P1, PT, R10.reuse, 0x10, PT ;  /* 0x000000100a00780c */ /* 0x040fe20003f26070 */
[----:B------:R-:W0:Y:S01]  /*00e0*/  LDCU.64 UR4, c[0x0][0x358] ;  /* 0x00006b00ff0477ac */ /* 0x000e220008000a00 */
[----:B------:R-:W-:Y:S01]  /*00f0*/  LOP3.LUT R2, R10, 0xf, RZ, 0xc0, !PT ;  /* 0x0000000f0a027812 */ /* 0x000fe200078ec0ff */
[----:B------:R-:W-:Y:S01]  /*0100*/  HFMA2 R3, -RZ, RZ, 0, 0 ;  /* 0x00000000ff037431 */ /* 0x000fe200000001ff */
[----:B------:R-:W-:Y:S02]  /*0110*/  MOV R6, RZ ;  /* 0x000000ff00067202 */ /* 0x000fe40000000f00 */
[----:B------:R-:W-:-:S07]  /*0120*/  ISETP.NE.AND P0, PT, R2, RZ, PT ;  /* 0x000000ff0200720c */ /* 0x000fce0003f05270 */
[----:B------:R-:W-:Y:S06]  /*0130*/  @!P1 BRA `(.L_x_14) ;  /* 0x0000000000c49947 */ /* 0x000fec0003800000 */
[----:B------:R-:W-:Y:S01]  /*0140*/  LOP3.LUT R3, R10, 0x7ffffff0, RZ, 0xc0, !PT ;  /* 0x7ffffff00a037812 */ /* 0x000fe200078ec0ff */
[----:B------:R-:W-:Y:S01]  /*0150*/  IMAD.MOV.U32 R5, RZ, RZ, R0 ;  /* 0x000000ffff057224 */ /* 0x000fe200078e0000 */
[----:B------:R-:W-:Y:S02]  /*0160*/  MOV R6, RZ ;  /* 0x000000ff00067202 */ /* 0x000fe40000000f00 */
[----:B------:R-:W-:-:S07]  /*0170*/  IADD3 R4, PT, PT, -R3, RZ, RZ ;  /* 0x000000ff03047210 */ /* 0x000fce0007ffe1ff */
.L_x_15:
[----:B------:R-:W1:Y:S02]  /*0180*/  LDC.64 R28, c[0x0][0x388] ;  /* 0x0000e200ff1c7b82 */ /* 0x000e640000000a00 */
[----:B-1----:R-:W-:-:S05]  /*0190*/  IMAD.WIDE R28, R5, 0x4, R28 ;  /* 0x00000004051c7825 */ /* 0x002fca00078e021c */
[----:B0-----:R-:W2:Y:S01]  /*01a0*/  LDG.E R7, desc[UR4][R28.64] ;  /* 0x000000041c077981 */ /* 0x001ea2000c1e1900 */
[----:B------:R-:W-:-:S04]  /*01b0*/  IMAD.WIDE R26, R11, 0x4, R28 ;  /* 0x000000040b1a7825 */ /* 0x000fc800078e021c */
[C---:B------:R-:W-:Y:S02]  /*01c0*/  IMAD.WIDE R24, R11.reuse, 0x4, R26 ;  /* 0x000000040b187825 */ /* 0x040fe400078e021a */
[----:B------:R-:W2:Y:S02]  /*01d0*/  LDG.E R26, desc[UR4][R26.64] ;  /* 0x000000041a1a7981 */ /* 0x000ea4000c1e1900 */
[C---:B------:R-:W-:Y:S02]  /*01e0*/  IMAD.WIDE R14, R11.reuse, 0x4, R24 ;  /* 0x000000040b0e7825 */ /* 0x040fe400078e0218 */
[----:B------:R-:W3:Y:S02]  /*01f0*/  LDG.E R25, desc[UR4][R24.64] ;  /* 0x0000000418197981 */ /* 0x000ee4000c1e1900 */
[----:B------:R-:W-:-:S04]  /*0200*/  IMAD.WIDE R22, R11, 0x4, R14 ;  /* 0x000000040b167825 */ /* 0x000fc800078e020e */
[C---:B------:R-:W-:Y:S01]  /*0210*/  IMAD.WIDE R16, R11.reuse, 0x4, R22 ;  /* 0x000000040b107825 */ /* 0x040fe200078e0216 */
[----:B------:R0:W3:Y:S04]  /*0220*/  LDG.E R24, desc[UR4][R14.64] ;  /* 0x000000040e187981 */ /* 0x0000e8000c1e1900 */
[----:B------:R-:W4:Y:S01]  /*0230*/  LDG.E R23, desc[UR4][R22.64] ;  /* 0x0000000416177981 */ /* 0x000f22000c1e1900 */
[----:B------:R-:W-:-:S04]  /*0240*/  IMAD.WIDE R8, R11, 0x4, R16 ;  /* 0x000000040b087825 */ /* 0x000fc800078e0210 */
[C---:B------:R-:W-:Y:S02]  /*0250*/  IMAD.WIDE R20, R11.reuse, 0x4, R8 ;  /* 0x000000040b147825 */ /* 0x040fe400078e0208 */
[----:B------:R-:W5:Y:S02]  /*0260*/  LDG.E R9, desc[UR4][R8.64] ;  /* 0x0000000408097981 */ /* 0x000f64000c1e1900 */
[C---:B------:R-:W-:Y:S02]  /*0270*/  IMAD.WIDE R12, R11.reuse, 0x4, R20 ;  /* 0x000000040b0c7825 */ /* 0x040fe400078e0214 */
[----:B------:R1:W4:Y:S04]  /*0280*/  LDG.E R22, desc[UR4][R16.64] ;  /* 0x0000000410167981 */ /* 0x000328000c1e1900 */
[----:B------:R-:W5:Y:S01]  /*0290*/  LDG.E R27, desc[UR4][R12.64] ;  /* 0x000000040c1b7981 */ /* 0x000f62000c1e1900 */
[----:B------:R-:W-:-:S03]  /*02a0*/  IMAD.WIDE R18, R11, 0x4, R12 ;  /* 0x000000040b127825 */ /* 0x000fc600078e020c */
[----:B------:R1:W5:Y:S01]  /*02b0*/  LDG.E R8, desc[UR4][R20.64] ;  /* 0x0000000414087981 */ /* 0x000362000c1e1900 */
[----:B0-----:R-:W-:-:S03]  /*02c0*/  IMAD.WIDE R14, R11, 0x4, R18 ;  /* 0x000000040b0e7825 */ /* 0x001fc600078e0212 */
[----:B------:R-:W5:Y:S01]  /*02d0*/  LDG.E R18, desc[UR4][R18.64] ;  /* 0x0000000412127981 */ /* 0x000f62000c1e1900 */
[----:B-1----:R-:W-:-:S03]  /*02e0*/  IMAD.WIDE R16, R11, 0x4, R14 ;  /* 0x000000040b107825 */ /* 0x002fc600078e020e */
[----:B------:R0:W5:Y:S04]  /*02f0*/  LDG.E R28, desc[UR4][R14.64] ;  /* 0x000000040e1c7981 */ /* 0x000168000c1e1900 */
[----:B------:R-:W5:Y:S01]  /*0300*/  LDG.E R29, desc[UR4][R16.64] ;  /* 0x00000004101d7981 */ /* 0x000f62000c1e1900 */
[----:B------:R-:W-:-:S04]  /*0310*/  IMAD.WIDE R20, R11, 0x4, R16 ;  /* 0x000000040b147825 */ /* 0x000fc800078e0210 */
[C---:B------:R-:W-:Y:S02]  /*0320*/  IMAD.WIDE R12, R11.reuse, 0x4, R20 ;  /* 0x000000040b0c7825 */ /* 0x040fe400078e0214 */
[----:B------:R-:W5:Y:S02]  /*0330*/  LDG.E R20, desc[UR4][R20.64] ;  /* 0x0000000414147981 */ /* 0x000f64000c1e1900 */
[C---:B0-----:R-:W-:Y:S02]  /*0340*/  IMAD.WIDE R14, R11.reuse, 0x4, R12 ;  /* 0x000000040b0e7825 */ /* 0x041fe400078e020c */
[----:B------:R0:W5:Y:S02]  /*0350*/  LDG.E R17, desc[UR4][R12.64] ;  /* 0x000000040c117981 */ /* 0x000164000c1e1900 */
[----:B0-----:R-:W-:Y:S02]  /*0360*/  IMAD.WIDE R12, R11, 0x4, R14 ;  /* 0x000000040b0c7825 */ /* 0x001fe400078e020e */
[----:B------:R-:W5:Y:S04]  /*0370*/  LDG.E R14, desc[UR4][R14.64] ;  /* 0x000000040e0e7981 */ /* 0x000f68000c1e1900 */
[----:B------:R-:W5:Y:S01]  /*0380*/  LDG.E R19, desc[UR4][R12.64] ;  /* 0x000000040c137981 */ /* 0x000f62000c1e1900 */
[----:B------:R-:W-:-:S04]  /*0390*/  IADD3 R4, PT, PT, R4, 0x10, RZ ;  /* 0x0000001004047810 */ /* 0x000fc80007ffe0ff */
[----:B------:R-:W-:Y:S01]  /*03a0*/  ISETP.NE.AND P1, PT, R4, RZ, PT ;  /* 0x000000ff0400720c */ /* 0x000fe20003f25270 */
[----:B------:R-:W-:Y:S01]  /*03b0*/  IMAD R5, R11, 0x10, R5 ;  /* 0x000000100b057824 */ /* 0x000fe200078e0205 */
[----:B--2---:R-:W-:-:S04]  /*03c0*/  IADD3 R7, PT, PT, R26, R7, R6 ;  /* 0x000000071a077210 */ /* 0x004fc80007ffe006 */
[----:B---3--:R-:W-:-:S04]  /*03d0*/  IADD3 R7, PT, PT, R24, R25, R7 ;  /* 0x0000001918077210 */ /* 0x008fc80007ffe007 */
[----:B----4-:R-:W-:-:S04]  /*03e0*/  IADD3 R7, PT, PT, R22, R23, R7 ;  /* 0x0000001716077210 */ /* 0x010fc80007ffe007 */
[----:B-----5:R-:W-:-:S04]  /*03f0*/  IADD3 R7, PT, PT, R8, R9, R7 ;  /* 0x0000000908077210 */ /* 0x020fc80007ffe007 */
[----:B------:R-:W-:-:S04]  /*0400*/  IADD3 R7, PT, PT, R18, R27, R7 ;  /* 0x0000001b12077210 */ /* 0x000fc80007ffe007 */
[----:B------:R-:W-:-:S04]  /*0410*/  IADD3 R7, PT, PT, R29, R28, R7 ;  /* 0x0000001c1d077210 */ /* 0x000fc80007ffe007 */
[----:B------:R-:W-:-:S04]  /*0420*/  IADD3 R7, PT, PT, R17, R20, R7 ;  /* 0x0000001411077210 */ /* 0x000fc80007ffe007 */
[----:B------:R-:W-:Y:S01]  /*0430*/  IADD3 R6, PT, PT, R19, R14, R7 ;  /* 0x0000000e13067210 */ /* 0x000fe20007ffe007 */
[----:B------:R-:W-:Y:S06]  /*0440*/  @P1 BRA `(.L_x_15) ;  /* 0xfffffffc004c1947 */ /* 0x000fec000383ffff */
.L_x_14:
[----:B------:R-:W-:Y:S05]  /*0450*/  @!P0 BRA `(.L_x_16) ;  /* 0x0000000000e08947 */ /* 0x000fea0003800000 */
[----:B------:R-:W-:Y:S02]  /*0460*/  ISETP.GE.U32.AND P0, PT, R2, 0x8, PT ;  /* 0x000000080200780c */ /* 0x000fe40003f06070 */
[----:B------:R-:W-:-:S04]  /*0470*/  LOP3.LUT R7, R10, 0x7, RZ, 0xc0, !PT ;  /* 0x000000070a077812 */ /* 0x000fc800078ec0ff */
[----:B------:R-:W-:-:S07]  /*0480*/  ISETP.NE.AND P1, PT, R7, RZ, PT ;  /* 0x000000ff0700720c */ /* 0x000fce0003f25270 */
[----:B------:R-:W-:Y:S06]  /*0490*/  @!P0 BRA `(.L_x_17) ;  /* 0x00000000005c8947 */ /* 0x000fec0003800000 */
[----:B------:R-:W1:Y:S01]  /*04a0*/  LDC.64 R18, c[0x0][0x388] ;  /* 0x0000e200ff127b82 */ /* 0x000e620000000a00 */
[----:B------:R-:W-:-:S04]  /*04b0*/  IMAD R5, R3, R11, R0 ;  /* 0x0000000b03057224 */ /* 0x000fc800078e0200 */
[----:B-1----:R-:W-:-:S04]  /*04c0*/  IMAD.WIDE R18, R5, 0x4, R18 ;  /* 0x0000000405127825 */ /* 0x002fc800078e0212 */
[C---:B------:R-:W-:Y:S02]  /*04d0*/  IMAD.WIDE R20, R11.reuse, 0x4, R18 ;  /* 0x000000040b147825 */ /* 0x040fe400078e0212 */
[----:B0-----:R-:W2:Y:S02]  /*04e0*/  LDG.E R19, desc[UR4][R18.64] ;  /* 0x0000000412137981 */ /* 0x001ea4000c1e1900 */
[C---:B------:R-:W-:Y:S02]  /*04f0*/  IMAD.WIDE R22, R11.reuse, 0x4, R20 ;  /* 0x000000040b167825 */ /* 0x040fe400078e0214 */
[----:B------:R-:W2:Y:S02]  /*0500*/  LDG.E R20, desc[UR4][R20.64] ;  /* 0x0000000414147981 */ /* 0x000ea4000c1e1900 */
[C---:B------:R-:W-:Y:S02]  /*0510*/  IMAD.WIDE R12, R11.reuse, 0x4, R22 ;  /* 0x000000040b0c7825 */ /* 0x040fe400078e0216 */
[----:B------:R-:W3:Y:S02]  /*0520*/  LDG.E R23, desc[UR4][R22.64] ;  /* 0x0000000416177981 */ /* 0x000ee4000c1e1900 */
[----:B------:R-:W-:-:S02]  /*0530*/  IMAD.WIDE R8, R11, 0x4, R12 ;  /* 0x000000040b087825 */ /* 0x000fc400078e020c */
[----:B------:R-:W3:Y:S02]  /*0540*/  LDG.E R12, desc[UR4][R12.64] ;  /* 0x000000040c0c7981 */ /* 0x000ee4000c1e1900 */
[C---:B------:R-:W-:Y:S02]  /*0550*/  IMAD.WIDE R4, R11.reuse, 0x4, R8 ;  /* 0x000000040b047825 */ /* 0x040fe400078e0208 */
[----:B------:R-:W4:Y:S02]  /*0560*/  LDG.E R9, desc[UR4][R8.64] ;  /* 0x0000000408097981 */ /* 0x000f24000c1e1900 */
[C---:B------:R-:W-:Y:S02]  /*0570*/  IMAD.WIDE R14, R11.reuse, 0x4, R4 ;  /* 0x000000040b0e7825 */ /* 0x040fe400078e0204 */
[----:B------:R-:W4:Y:S02]  /*0580*/  LDG.E R4, desc[UR4][R4.64] ;  /* 0x0000000404047981 */ /* 0x000f24000c1e1900 */
[----:B------:R-:W-:-:S02]  /*0590*/  IMAD.WIDE R16, R11, 0x4, R14 ;  /* 0x000000040b107825 */ /* 0x000fc400078e020e */
[----:B------:R-:W5:Y:S04]  /*05a0*/  LDG.E R15, desc[UR4][R14.64] ;  /* 0x000000040e0f7981 */ /* 0x000f68000c1e1900 */
[----:B------:R-:W5:Y:S01]  /*05b0*/  LDG.E R16, desc[UR4][R16.64] ;  /* 0x0000000410107981 */ /* 0x000f62000c1e1900 */
[----:B------:R-:W-:Y:S02]  /*05c0*/  IADD3 R3, PT, PT, R3, 0x8, RZ ;  /* 0x0000000803037810 */ /* 0x000fe40007ffe0ff */
[----:B--2---:R-:W-:-:S04]  /*05d0*/  IADD3 R6, PT, PT, R20, R19, R6 ;  /* 0x0000001314067210 */ /* 0x004fc80007ffe006 */
[----:B---3--:R-:W-:-:S04]  /*05e0*/  IADD3 R6, PT, PT, R12, R23, R6 ;  /* 0x000000170c067210 */ /* 0x008fc80007ffe006 */
[----:B----4-:R-:W-:-:S04]  /*05f0*/  IADD3 R6, PT, PT, R4, R9, R6 ;  /* 0x0000000904067210 */ /* 0x010fc80007ffe006 */
[----:B-----5:R-:W-:-:S07]  /*0600*/  IADD3 R6, PT, PT, R16, R15, R6 ;  /* 0x0000000f10067210 */ /* 0x020fce0007ffe006 */
.L_x_17:
        /* <DEDUP_REMOVED lines=12> */
[----:B------:R-:W-:Y:S02]  /*06d0*/  IMAD.WIDE R14, R11, 0x4, R12 ;  /* 0x000000040b0e7825 */ /* 0x000fe400078e020c */
[----:B------:R-:W3:Y:S04]  /*06e0*/  LDG.E R13, desc[UR4][R12.64] ;  /* 0x000000040c0d7981 */ /* 0x000ee8000c1e1900 */
[----:B------:R-:W3:Y:S01]  /*06f0*/  LDG.E R14, desc[UR4][R14.64] ;  /* 0x000000040e0e7981 */ /* 0x000ee2000c1e1900 */
[----:B------:R-:W-:-:S02]  /*0700*/  IADD3 R3, PT, PT, R3, 0x4, RZ ;  /* 0x0000000403037810 */ /* 0x000fc40007ffe0ff */
[----:B--2---:R-:W-:-:S04]  /*0710*/  IADD3 R6, PT, PT, R8, R5, R6 ;  /* 0x0000000508067210 */ /* 0x004fc80007ffe006 */
[----:B---3--:R-:W-:-:S07]  /*0720*/  IADD3 R6, PT, PT, R14, R13, R6 ;  /* 0x0000000d0e067210 */ /* 0x008fce0007ffe006 */
.L_x_18:
[----:B------:R-:W-:Y:S05]  /*0730*/  @!P1 BRA `(.L_x_16) ;  /* 0x0000000000289947 */ /* 0x000fea0003800000 */
[----:B------:R-:W1:Y:S01]  /*0740*/  LDC.64 R4, c[0x0][0x388] ;  /* 0x0000e200ff047b82 */ /* 0x000e620000000a00 */
[----:B------:R-:W-:Y:S02]  /*0750*/  IMAD R7, R3, R11, R0 ;  /* 0x0000000b03077224 */ /* 0x000fe400078e0200 */
[----:B------:R-:W-:-:S07]  /*0760*/  IMAD.MOV R10, RZ, RZ, -R10 ;  /* 0x000000ffff0a7224 */ /* 0x000fce00078e0a0a */
.L_x_19:
[----:B-1----:R-:W-:-:S06]  /*0770*/  IMAD.WIDE R2, R7, 0x4, R4 ;  /* 0x0000000407027825 */ /* 0x002fcc00078e0204 */
[----:B0-----:R-:W2:Y:S01]  /*0780*/  LDG.E R3, desc[UR4][R2.64] ;  /* 0x0000000402037981 */ /* 0x001ea2000c1e1900 */
[----:B------:R-:W-:Y:S02]  /*0790*/  IADD3 R10, PT, PT, R10, 0x1, RZ ;  /* 0x000000010a0a7810 */ /* 0x000fe40007ffe0ff */
[----:B------:R-:W-:Y:S02]  /*07a0*/  IADD3 R7, PT, PT, R7, R11, RZ ;  /* 0x0000000b07077210 */ /* 0x000fe40007ffe0ff */
[----:B------:R-:W-:Y:S02]  /*07b0*/  ISETP.NE.AND P0, PT, R10, RZ, PT ;  /* 0x000000ff0a00720c */ /* 0x000fe40003f05270 */
[----:B--2---:R-:W-:-:S11]  /*07c0*/  IADD3 R6, PT, PT, R3, R6, RZ ;  /* 0x0000000603067210 */ /* 0x004fd60007ffe0ff */
[----:B------:R-:W-:Y:S05]  /*07d0*/  @P0 BRA `(.L_x_19) ;  /* 0xfffffffc00e40947 */ /* 0x000fea000383ffff */
.L_x_16:
[----:B------:R-:W1:Y:S02]  /*07e0*/  LDC.64 R2, c[0x0][0x390] ;  /* 0x0000e400ff027b82 */ /* 0x000e640000000a00 */
[----:B-1----:R-:W-:-:S05]  /*07f0*/  IMAD.WIDE R2, R0, 0x4, R2 ;  /* 0x0000000400027825 */ /* 0x002fca00078e0202 */
[----:B0-----:R-:W-:Y:S01]  /*0800*/  STG.E desc[UR4][R2.64], R6 ;  /* 0x0000000602007986 */ /* 0x001fe2000c101904 */
[----:B------:R-:W-:Y:S05]  /*0810*/  EXIT ;  /* 0x000000000000794d */ /* 0x000fea0003800000 */
.L_x_20:
        /* <DEDUP_REMOVED lines=14> */
.L_x_22:


//--------------------- .nv.shared._Z18sumColSharedKernelPiS_i --------------------------
	.section	.nv.shared._Z18sumColSharedKernelPiS_i,"aw",@nobits
	.sectionflags	@""
	.align	4
.nv.shared._Z18sumColSharedKernelPiS_i:
	.zero		1152


//--------------------- .nv.shared.reserved.0     --------------------------
	.section	.nv.shared.reserved.0,"aw",@nobits
	.weak		__nv_reservedSMEM_offset_0_alias
	.size		__nv_reservedSMEM_offset_0_alias, 0, 64
	.other		__nv_reservedSMEM_offset_0_alias,@"STO_CUDA_RESERVED_SHARED STV_DEFAULT"
__nv_reservedSMEM_offset_0_alias:
	.zero		0
	.zero		64


//--------------------- .nv.constant0._Z18sumColSharedKernelPiS_i --------------------------
	.section	.nv.constant0._Z18sumColSharedKernelPiS_i,"a",@progbits
	.sectionflags	@""
	.align	4
.nv.constant0._Z18sumColSharedKernelPiS_i:
	.zero		916


//--------------------- .nv.constant0._Z12sumColKerneliiPiS_ --------------------------
	.section	.nv.constant0._Z12sumColKerneliiPiS_,"a",@progbits
	.sectionflags	@""
	.align	4
.nv.constant0._Z12sumColKerneliiPiS_:
	.zero		920


//--------------------- SYMBOLS --------------------------

	.type		.nv.reservedSmem.offset0,@object
	.size		.nv.reservedSmem.offset0,0x4
	.type		.nv.reservedSmem.cap,@object
	.size		.nv.reservedSmem.cap,0x4
